	.headerflags	@"EF_CUDA_TEXMODE_UNIFIED EF_CUDA_64BIT_ADDRESS EF_CUDA_ACCELERATORS EF_CUDA_SM90 EF_CUDA_VIRTUAL_SM(EF_CUDA_SM90)"
	.elftype	@"ET_EXEC"


//--------------------- .nv.info                  --------------------------
	.section	.nv.info,"",@"SHT_CUDA_INFO"
	.align	4


	//----- nvinfo : EIATTR_REGCOUNT
	.align		4
        /*0000*/ 	.byte	0x04, 0x2f
        /*0002*/ 	.short	(.L_3 - .L_2)
	.align		4
.L_2:
        /*0004*/ 	.word	index@(triton_poi_fused__native_batch_norm_legit_no_training_relu_12)
        /*0008*/ 	.word	0x00000024


	//----- nvinfo : EIATTR_MIN_STACK_SIZE
	.align		4
.L_3:
        /*000c*/ 	.byte	0x04, 0x12
        /*000e*/ 	.short	(.L_5 - .L_4)
	.align		4
.L_4:
        /*0010*/ 	.word	index@(triton_poi_fused__native_batch_norm_legit_no_training_relu_12)
        /*0014*/ 	.word	0x00000000


	//----- nvinfo : EIATTR_FRAME_SIZE
	.align		4
.L_5:
        /*0018*/ 	.byte	0x04, 0x11
        /*001a*/ 	.short	(.L_7 - .L_6)
	.align		4
.L_6:
        /*001c*/ 	.word	index@(triton_poi_fused__native_batch_norm_legit_no_training_relu_12)
        /*0020*/ 	.word	0x00000000


	//----- nvinfo : EIATTR_MIN_STACK_SIZE
	.align		4
.L_7:
        /*0024*/ 	.byte	0x04, 0x12
        /*0026*/ 	.short	(.L_9 - .L_8)
	.align		4
.L_8:
        /*0028*/ 	.word	index@(triton_poi_fused__native_batch_norm_legit_no_training_relu_12)
        /*002c*/ 	.word	0x00000000
.L_9:


//--------------------- .nv.info.triton_poi_fused__native_batch_norm_legit_no_training_relu_12 --------------------------
	.section	.nv.info.triton_poi_fused__native_batch_norm_legit_no_training_relu_12,"",@"SHT_CUDA_INFO"
	.sectionflags	@""
	.align	4


	//----- nvinfo : EIATTR_CUDA_API_VERSION
	.align		4
        /*0000*/ 	.byte	0x04, 0x37
        /*0002*/ 	.short	(.L_11 - .L_10)
.L_10:
        /*0004*/ 	.word	0x0000007c


	//----- nvinfo : EIATTR_KPARAM_INFO
	.align		4
.L_11:
        /*0008*/ 	.byte	0x04, 0x17
        /*000a*/ 	.short	(.L_13 - .L_12)
.L_12:
        /*000c*/ 	.word	0x00000000
        /*0010*/ 	.short	0x0006
        /*0012*/ 	.short	0x0030
        /*0014*/ 	.byte	0x00, 0xf0, 0x11, 0x00


	//----- nvinfo : EIATTR_KPARAM_INFO
	.align		4
.L_13:
        /*0018*/ 	.byte	0x04, 0x17
        /*001a*/ 	.short	(.L_15 - .L_14)
.L_14:
        /*001c*/ 	.word	0x00000000
        /*0020*/ 	.short	0x0005
        /*0022*/ 	.short	0x0028
        /*0024*/ 	.byte	0x00, 0xf4, 0x21, 0x00


	//----- nvinfo : EIATTR_KPARAM_INFO
	.align		4
.L_15:
        /*0028*/ 	.byte	0x04, 0x17
        /*002a*/ 	.short	(.L_17 - .L_16)
.L_16:
        /*002c*/ 	.word	0x00000000
        /*0030*/ 	.short	0x0004
        /*0032*/ 	.short	0x0020
        /*0034*/ 	.byte	0x00, 0xf4, 0x21, 0x00


	//----- nvinfo : EIATTR_KPARAM_INFO
	.align		4
.L_17:
        /*0038*/ 	.byte	0x04, 0x17
        /*003a*/ 	.short	(.L_19 - .L_18)
.L_18:
        /*003c*/ 	.word	0x00000000
        /*0040*/ 	.short	0x0003
        /*0042*/ 	.short	0x0018
        /*0044*/ 	.byte	0x00, 0xf4, 0x21, 0x00


	//----- nvinfo : EIATTR_KPARAM_INFO
	.align		4
.L_19:
        /*0048*/ 	.byte	0x04, 0x17
        /*004a*/ 	.short	(.L_21 - .L_20)
.L_20:
        /*004c*/ 	.word	0x00000000
        /*0050*/ 	.short	0x0002
        /*0052*/ 	.short	0x0010
        /*0054*/ 	.byte	0x00, 0xf4, 0x21, 0x00


	//----- nvinfo : EIATTR_KPARAM_INFO
	.align		4
.L_21:
        /*0058*/ 	.byte	0x04, 0x17
        /*005a*/ 	.short	(.L_23 - .L_22)
.L_22:
        /*005c*/ 	.word	0x00000000
        /*0060*/ 	.short	0x0001
        /*0062*/ 	.short	0x0008
        /*0064*/ 	.byte	0x00, 0xf4, 0x21, 0x00


	//----- nvinfo : EIATTR_KPARAM_INFO
	.align		4
.L_23:
        /*0068*/ 	.byte	0x04, 0x17
        /*006a*/ 	.short	(.L_25 - .L_24)
.L_24:
        /*006c*/ 	.word	0x00000000
        /*0070*/ 	.short	0x0000
        /*0072*/ 	.short	0x0000
        /*0074*/ 	.byte	0x00, 0xf4, 0x21, 0x00


	//----- nvinfo : EIATTR_SPARSE_MMA_MASK
	.align		4
.L_25:
        /*0078*/ 	.byte	0x03, 0x50
        /*007a*/ 	.short	0x0000


	//----- nvinfo : EIATTR_MAXREG_COUNT
	.align		4
        /*007c*/ 	.byte	0x03, 0x1b
        /*007e*/ 	.short	0x00ff


	//----- nvinfo : EIATTR_EXIT_INSTR_OFFSETS
	.align		4
        /*0080*/ 	.byte	0x04, 0x1c
        /*0082*/ 	.short	(.L_27 - .L_26)


	//   ....[0]....
.L_26:
        /*0084*/ 	.word	0x00000b30


	//   ....[1]....
        /*0088*/ 	.word	0x00000b50


	//----- nvinfo : EIATTR_REQNTID
	.align		4
.L_27:
        /*008c*/ 	.byte	0x04, 0x10
        /*008e*/ 	.short	(.L_29 - .L_28)
.L_28:
        /*0090*/ 	.word	0x00000080
        /*0094*/ 	.word	0x00000001
        /*0098*/ 	.word	0x00000001


	//----- nvinfo : EIATTR_CBANK_PARAM_SIZE
	.align		4
.L_29:
        /*009c*/ 	.byte	0x03, 0x19
        /*009e*/ 	.short	0x0034


	//----- nvinfo : EIATTR_PARAM_CBANK
	.align		4
        /*00a0*/ 	.byte	0x04, 0x0a
        /*00a2*/ 	.short	(.L_31 - .L_30)
	.align		4
.L_30:
        /*00a4*/ 	.word	index@(.nv.constant0.triton_poi_fused__native_batch_norm_legit_no_training_relu_12)
        /*00a8*/ 	.short	0x0210
        /*00aa*/ 	.short	0x0034


	//----- nvinfo : EIATTR_SW_WAR
	.align		4
.L_31:
        /*00ac*/ 	.byte	0x04, 0x36
        /*00ae*/ 	.short	(.L_33 - .L_32)
.L_32:
        /*00b0*/ 	.word	0x00000008
.L_33:


//--------------------- .nv.callgraph             --------------------------
	.section	.nv.callgraph,"",@"SHT_CUDA_CALLGRAPH"
	.align	4
	.sectionentsize	8
	.align		4
        /*0000*/ 	.word	0x00000000
	.align		4
        /*0004*/ 	.word	0xffffffff
	.align		4
        /*0008*/ 	.word	0x00000000
	.align		4
        /*000c*/ 	.word	0xfffffffe
	.align		4
        /*0010*/ 	.word	0x00000000
	.align		4
        /*0014*/ 	.word	0xfffffffd
	.align		4
        /*0018*/ 	.word	0x00000000
	.align		4
        /*001c*/ 	.word	0xfffffffc


//--------------------- .nv.constant4             --------------------------
	.section	.nv.constant4,"a",@progbits
	.align	8
	.align		8
.nv.constant4:
        /*0000*/ 	.dword	_$_str
	.align		8
        /*0008*/ 	.dword	_$_str_$_2


//--------------------- .text.triton_poi_fused__native_batch_norm_legit_no_training_relu_12 --------------------------
	.section	.text.triton_poi_fused__native_batch_norm_legit_no_training_relu_12,"ax",@progbits
	.align	128
        .global         triton_poi_fused__native_batch_norm_legit_no_training_relu_12
        .type           triton_poi_fused__native_batch_norm_legit_no_training_relu_12,@function
        .size           triton_poi_fused__native_batch_norm_legit_no_training_relu_12,(.L_x_1 - triton_poi_fused__native_batch_norm_legit_no_training_relu_12)
        .other          triton_poi_fused__native_batch_norm_legit_no_training_relu_12,@"STO_CUDA_ENTRY STV_DEFAULT"
triton_poi_fused__native_batch_norm_legit_no_training_relu_12:
.text.triton_poi_fused__native_batch_norm_legit_no_training_relu_12:
[----:B------:R-:W0:Y:S02]  /*0000*/  LDC R1, c[0x0][0x28] ;  /* 0x00000a00ff017b82 */ /* 0x000e240000000800 */
[----:B------:R-:W1:Y:S01]  /*0010*/  S2R R0, SR_TID.X ;  /* 0x0000000000007919 */ /* 0x000e620000002100 */
[----:B------:R-:W2:Y:S01]  /*0020*/  LDC.64 R28, c[0x0][0x220] ;  /* 0x00008800ff1c7b82 */ /* 0x000ea20000000a00 */
[----:B------:R-:W3:Y:S07]  /*0030*/  S2R R3, SR_CTAID.X ;  /* 0x0000000000037919 */ /* 0x000eee0000002500 */
[----:B------:R-:W4:Y:S01]  /*0040*/  LDC.64 R32, c[0x0][0x210] ;  /* 0x00008400ff207b82 */ /* 0x000f220000000a00 */
[----:B------:R-:W-:Y:S01]  /*0050*/  ULDC.64 UR4, c[0x0][0x208] ;  /* 0x0000820000047ab9 */ /* 0x000fe20000000a00 */
[----:B------:R-:W-:-:S02]  /*0060*/  CS2R R4, SRZ ;  /* 0x0000000000047805 */ /* 0x000fc4000001ff00 */
[----:B------:R-:W-:Y:S02]  /*0070*/  CS2R R6, SRZ ;  /* 0x0000000000067805 */ /* 0x000fe4000001ff00 */
[----:B------:R-:W-:Y:S02]  /*0080*/  CS2R R8, SRZ ;  /* 0x0000000000087805 */ /* 0x000fe4000001ff00 */
[----:B------:R-:W-:Y:S01]  /*0090*/  CS2R R10, SRZ ;  /* 0x00000000000a7805 */ /* 0x000fe2000001ff00 */
[----:B------:R-:W5:Y:S01]  /*00a0*/  LDC.64 R30, c[0x0][0x218] ;  /* 0x00008600ff1e7b82 */ /* 0x000f620000000a00 */
[----:B-1----:R-:W-:-:S04]  /*00b0*/  SHF.L.U32 R0, R0, 0x2, RZ ;  /* 0x0000000200007819 */ /* 0x002fc800000006ff */
[----:B------:R-:W-:Y:S02]  /*00c0*/  LOP3.LUT R0, R0, 0x1fc, RZ, 0xc0, !PT ;  /* 0x000001fc00007812 */ /* 0x000fe400078ec0ff */
[----:B---3--:R-:W-:Y:S02]  /*00d0*/  SHF.R.S32.HI R2, RZ, 0x15, R3 ;  /* 0x00000015ff027819 */ /* 0x008fe40000011403 */
[----:B------:R-:W-:Y:S02]  /*00e0*/  LEA R0, R3, R0, 0xa ;  /* 0x0000000003007211 */ /* 0x000fe400078e50ff */
[----:B------:R-:W-:Y:S02]  /*00f0*/  SGXT R3, R2, 0x1 ;  /* 0x000000010203781a */ /* 0x000fe40000000200 */
[----:B------:R-:W-:Y:S02]  /*0100*/  ISETP.GE.AND P1, PT, R0, 0x2a400, PT ;  /* 0x0002a4000000780c */ /* 0x000fe40003f26270 */
[----:B------:R-:W-:-:S02]  /*0110*/  CS2R R12, SRZ ;  /* 0x00000000000c7805 */ /* 0x000fc4000001ff00 */
[----:B------:R-:W-:Y:S02]  /*0120*/  LEA.HI R3, R3, R0, RZ, 0x6 ;  /* 0x0000000003037211 */ /* 0x000fe400078f30ff */
[----:B------:R-:W-:Y:S01]  /*0130*/  CS2R R14, SRZ ;  /* 0x00000000000e7805 */ /* 0x000fe2000001ff00 */
[----:B----4-:R-:W-:Y:S01]  /*0140*/  IMAD.WIDE R32, R0, 0x4, R32 ;  /* 0x0000000400207825 */ /* 0x010fe200078e0220 */
[----:B------:R-:W-:-:S04]  /*0150*/  LOP3.LUT R3, R3, 0xffffffc0, RZ, 0xc0, !PT ;  /* 0xffffffc003037812 */ /* 0x000fc800078ec0ff */
[----:B------:R-:W-:Y:S01]  /*0160*/  IADD3 R2, R0, -R3, RZ ;  /* 0x8000000300027210 */ /* 0x000fe20007ffe0ff */
[----:B------:R-:W3:Y:S04]  /*0170*/  @!P1 LDG.E.128 R4, desc[UR4][R32.64] ;  /* 0x0000000420049981 */ /* 0x000ee8000c1e1d00 */
[----:B--2---:R-:W-:-:S04]  /*0180*/  IMAD.WIDE R28, R2, 0x4, R28 ;  /* 0x00000004021c7825 */ /* 0x004fc800078e021c */
[----:B-----5:R-:W-:Y:S01]  /*0190*/  IMAD.WIDE R30, R2, 0x4, R30 ;  /* 0x00000004021e7825 */ /* 0x020fe200078e021e */
[----:B------:R-:W2:Y:S04]  /*01a0*/  @!P1 LDG.E.EL.128 R12, desc[UR4][R28.64] ;  /* 0x000000041c0c9981 */ /* 0x000ea8000c2e1d00 */
[----:B------:R-:W3:Y:S01]  /*01b0*/  @!P1 LDG.E.EL.128 R8, desc[UR4][R30.64] ;  /* 0x000000041e089981 */ /* 0x000ee2000c2e1d00 */
[----:B------:R-:W-:-:S04]  /*01c0*/  IADD3 R3, R0, 0x200, RZ ;  /* 0x0000020000037810 */ /* 0x000fc80007ffe0ff */
[----:B------:R-:W-:Y:S02]  /*01d0*/  ISETP.GE.AND P0, PT, R3, 0x2a400, PT ;  /* 0x0002a4000300780c */ /* 0x000fe40003f06270 */
[----:B------:R-:W-:Y:S02]  /*01e0*/  CS2R R24, SRZ ;  /* 0x0000000000187805 */ /* 0x000fe4000001ff00 */
[----:B------:R-:W-:Y:S02]  /*01f0*/  CS2R R26, SRZ ;  /* 0x00000000001a7805 */ /* 0x000fe4000001ff00 */
[----:B------:R-:W-:Y:S02]  /*0200*/  CS2R R16, SRZ ;  /* 0x0000000000107805 */ /* 0x000fe4000001ff00 */
[----:B------:R-:W-:Y:S02]  /*0210*/  CS2R R18, SRZ ;  /* 0x0000000000127805 */ /* 0x000fe4000001ff00 */
[----:B------:R-:W-:-:S02]  /*0220*/  CS2R R20, SRZ ;  /* 0x0000000000147805 */ /* 0x000fc4000001ff00 */
[----:B------:R-:W-:Y:S01]  /*0230*/  CS2R R22, SRZ ;  /* 0x0000000000167805 */ /* 0x000fe2000001ff00 */
[----:B------:R-:W4:Y:S04]  /*0240*/  @!P0 LDG.E.EL.128 R24, desc[UR4][R28.64] ;  /* 0x000000041c188981 */ /* 0x000f28000c2e1d00 */
[----:B------:R-:W5:Y:S04]  /*0250*/  @!P0 LDG.E.128 R16, desc[UR4][R32.64+0x800] ;  /* 0x0008000420108981 */ /* 0x000f68000c1e1d00 */
[----:B------:R1:W5:Y:S01]  /*0260*/  @!P0 LDG.E.EL.128 R20, desc[UR4][R30.64] ;  /* 0x000000041e148981 */ /* 0x000362000c2e1d00 */
[----:B------:R-:W-:Y:S01]  /*0270*/  HFMA2.MMA R3, -RZ, RZ, 1.625, 0 ;  /* 0x3e800000ff037435 */ /* 0x000fe200000001ff */
[----:B-1----:R-:W1:Y:S02]  /*0280*/  LDC.64 R30, c[0x0][0x230] ;  /* 0x00008c00ff1e7b82 */ /* 0x002e640000000a00 */
[----:B-1----:R-:W-:-:S04]  /*0290*/  IMAD.WIDE R30, R2, 0x4, R30 ;  /* 0x00000004021e7825 */ /* 0x002fc800078e021e */
[----:B--2---:R-:W-:Y:S01]  /*02a0*/  FADD R12, R12, 9.9999997473787516356e-06 ;  /* 0x3727c5ac0c0c7421 */ /* 0x004fe20000000000 */
[----:B---3--:R-:W-:-:S05]  /*02b0*/  FADD R5, -R9, R5 ;  /* 0x0000000509057221 */ /* 0x008fca0000000100 */
[----:B------:R-:W1:Y:S01]  /*02c0*/  MUFU.SQRT R12, R12 ;  /* 0x0000000c000c7308 */ /* 0x000e620000002000 */
[----:B------:R-:W-:Y:S01]  /*02d0*/  FADD R9, R13, 9.9999997473787516356e-06 ;  /* 0x3727c5ac0d097421 */ /* 0x000fe20000000000 */
[----:B------:R-:W-:Y:S01]  /*02e0*/  FADD R4, -R8, R4 ;  /* 0x0000000408047221 */ /* 0x000fe20000000100 */
[----:B------:R-:W-:Y:S01]  /*02f0*/  FADD R8, R14, 9.9999997473787516356e-06 ;  /* 0x3727c5ac0e087421 */ /* 0x000fe20000000000 */
[----:B------:R-:W-:-:S04]  /*0300*/  FADD R14, R15, 9.9999997473787516356e-06 ;  /* 0x3727c5ac0f0e7421 */ /* 0x000fc80000000000 */
[----:B------:R-:W2:Y:S01]  /*0310*/  MUFU.SQRT R9, R9 ;  /* 0x0000000900097308 */ /* 0x000ea20000002000 */
[----:B-1----:R-:W-:-:S07]  /*0320*/  FSETP.GT.AND P5, PT, R12, 8.50705917302346158658e+37, PT ;  /* 0x7e8000000c00780b */ /* 0x002fce0003fa4000 */
[----:B------:R-:W1:Y:S01]  /*0330*/  MUFU.SQRT R8, R8 ;  /* 0x0000000800087308 */ /* 0x000e620000002000 */
[----:B------:R-:W-:Y:S01]  /*0340*/  FSETP.GEU.AND P2, PT, R12, 1.175494350822287508e-38, PT ;  /* 0x008000000c00780b */ /* 0x000fe20003f4e000 */
[----:B----4-:R-:W-:-:S06]  /*0350*/  FADD R24, R24, 9.9999997473787516356e-06 ;  /* 0x3727c5ac18187421 */ /* 0x010fcc0000000000 */
[----:B------:R-:W3:Y:S01]  /*0360*/  MUFU.SQRT R14, R14 ;  /* 0x0000000e000e7308 */ /* 0x000ee20000002000 */
[C---:B--2---:R-:W-:Y:S01]  /*0370*/  FSETP.GT.AND P3, PT, R9.reuse, 8.50705917302346158658e+37, PT ;  /* 0x7e8000000900780b */ /* 0x044fe20003f64000 */
[----:B------:R-:W-:Y:S01]  /*0380*/  FADD R10, -R10, R6 ;  /* 0x000000060a0a7221 */ /* 0x000fe20000000100 */
[----:B------:R-:W-:Y:S01]  /*0390*/  FSETP.GEU.AND P4, PT, R9, 1.175494350822287508e-38, PT ;  /* 0x008000000900780b */ /* 0x000fe20003f8e000 */
[----:B------:R-:W-:Y:S01]  /*03a0*/  @P5 FMUL R12, R12, 0.25 ;  /* 0x3e8000000c0c5820 */ /* 0x000fe20000400000 */
[----:B------:R-:W-:-:S03]  /*03b0*/  FSEL R6, R3, 1, P5 ;  /* 0x3f80000003067808 */ /* 0x000fc60002800000 */
[----:B------:R-:W2:Y:S01]  /*03c0*/  MUFU.SQRT R15, R24 ;  /* 0x00000018000f7308 */ /* 0x000ea20000002000 */
[----:B------:R-:W-:Y:S01]  /*03d0*/  FADD R13, R25, 9.9999997473787516356e-06 ;  /* 0x3727c5ac190d7421 */ /* 0x000fe20000000000 */
[----:B------:R-:W-:Y:S01]  /*03e0*/  FADD R26, R26, 9.9999997473787516356e-06 ;  /* 0x3727c5ac1a1a7421 */ /* 0x000fe20000000000 */
[----:B------:R-:W-:Y:S01]  /*03f0*/  @!P2 FMUL R12, R12, 16777216 ;  /* 0x4b8000000c0ca820 */ /* 0x000fe20000400000 */
[----:B------:R-:W-:Y:S01]  /*0400*/  @!P2 FMUL R6, R6, 16777216 ;  /* 0x4b8000000606a820 */ /* 0x000fe20000400000 */
[----:B-1----:R-:W-:Y:S01]  /*0410*/  FSETP.GT.AND P6, PT, R8, 8.50705917302346158658e+37, PT ;  /* 0x7e8000000800780b */ /* 0x002fe20003fc4000 */
[----:B-----5:R-:W-:Y:S01]  /*0420*/  FADD R16, -R20, R16 ;  /* 0x0000001014107221 */ /* 0x020fe20000000100 */
[----:B---3--:R-:W-:Y:S01]  /*0430*/  FSETP.GT.AND P2, PT, R14, 8.50705917302346158658e+37, PT ;  /* 0x7e8000000e00780b */ /* 0x008fe20003f44000 */
[----:B------:R-:W1:Y:S01]  /*0440*/  MUFU.SQRT R13, R13 ;  /* 0x0000000d000d7308 */ /* 0x000e620000002000 */
[----:B------:R-:W-:Y:S01]  /*0450*/  FSEL R20, R3, 1, P3 ;  /* 0x3f80000003147808 */ /* 0x000fe20001800000 */
[----:B------:R-:W-:Y:S01]  /*0460*/  @P3 FMUL R9, R9, 0.25 ;  /* 0x3e80000009093820 */ /* 0x000fe20000400000 */
[----:B------:R-:W-:-:S02]  /*0470*/  FSETP.GEU.AND P5, PT, R8, 1.175494350822287508e-38, PT ;  /* 0x008000000800780b */ /* 0x000fc40003fae000 */
[----:B------:R-:W-:-:S03]  /*0480*/  FSETP.GEU.AND P3, PT, R14, 1.175494350822287508e-38, PT ;  /* 0x008000000e00780b */ /* 0x000fc60003f6e000 */
[----:B------:R-:W3:Y:S01]  /*0490*/  MUFU.SQRT R25, R26 ;  /* 0x0000001a00197308 */ /* 0x000ee20000002000 */
[----:B------:R-:W-:Y:S01]  /*04a0*/  @!P4 FMUL R9, R9, 16777216 ;  /* 0x4b8000000909c820 */ /* 0x000fe20000400000 */
[----:B------:R-:W-:Y:S01]  /*04b0*/  @!P4 FMUL R20, R20, 16777216 ;  /* 0x4b8000001414c820 */ /* 0x000fe20000400000 */
[----:B--2---:R-:W-:Y:S01]  /*04c0*/  FSETP.GT.AND P4, PT, R15, 8.50705917302346158658e+37, PT ;  /* 0x7e8000000f00780b */ /* 0x004fe20003f84000 */
[----:B------:R-:W-:Y:S01]  /*04d0*/  FADD R11, -R11, R7 ;  /* 0x000000070b0b7221 */ /* 0x000fe20000000100 */
[C---:B------:R-:W-:Y:S01]  /*04e0*/  FSEL R24, R3.reuse, 1, P6 ;  /* 0x3f80000003187808 */ /* 0x040fe20003000000 */
[----:B------:R-:W-:Y:S02]  /*04f0*/  @P6 FMUL R8, R8, 0.25 ;  /* 0x3e80000008086820 */ /* 0x000fe40000400000 */
[----:B------:R2:W4:Y:S01]  /*0500*/  MUFU.RCP R7, R12 ;  /* 0x0000000c00077308 */ /* 0x0005220000001000 */
[----:B------:R-:W-:Y:S01]  /*0510*/  @P2 FMUL R14, R14, 0.25 ;  /* 0x3e8000000e0e2820 */ /* 0x000fe20000400000 */
[----:B------:R-:W-:Y:S01]  /*0520*/  @!P5 FMUL R8, R8, 16777216 ;  /* 0x4b8000000808d820 */ /* 0x000fe20000400000 */
[----:B------:R-:W-:Y:S01]  /*0530*/  @!P5 FMUL R24, R24, 16777216 ;  /* 0x4b8000001818d820 */ /* 0x000fe20000400000 */
[----:B--2---:R-:W-:Y:S01]  /*0540*/  FSEL R12, R3, 1, P2 ;  /* 0x3f800000030c7808 */ /* 0x004fe20001000000 */
[----:B------:R-:W-:Y:S01]  /*0550*/  @!P3 FMUL R14, R14, 16777216 ;  /* 0x4b8000000e0eb820 */ /* 0x000fe20000400000 */
[----:B-1----:R-:W-:-:S03]  /*0560*/  FSETP.GT.AND P5, PT, R13, 8.50705917302346158658e+37, PT ;  /* 0x7e8000000d00780b */ /* 0x002fc60003fa4000 */
[----:B------:R-:W-:Y:S01]  /*0570*/  @!P3 FMUL R12, R12, 16777216 ;  /* 0x4b8000000c0cb820 */ /* 0x000fe20000400000 */
[----:B---3--:R-:W-:Y:S01]  /*0580*/  FSETP.GT.AND P3, PT, R25, 8.50705917302346158658e+37, PT ;  /* 0x7e8000001900780b */ /* 0x008fe20003f64000 */
[----:B------:R-:W-:Y:S01]  /*0590*/  FADD R17, -R21, R17 ;  /* 0x0000001115117221 */ /* 0x000fe20000000100 */
[C---:B------:R-:W-:Y:S01]  /*05a0*/  FSETP.GEU.AND P6, PT, R15.reuse, 1.175494350822287508e-38, PT ;  /* 0x008000000f00780b */ /* 0x040fe20003fce000 */
[----:B------:R-:W-:Y:S01]  /*05b0*/  @P4 FMUL R15, R15, 0.25 ;  /* 0x3e8000000f0f4820 */ /* 0x000fe20000400000 */
[----:B------:R-:W-:Y:S01]  /*05c0*/  FSEL R21, R3, 1, P4 ;  /* 0x3f80000003157808 */ /* 0x000fe20002000000 */
[----:B------:R-:W1:Y:S01]  /*05d0*/  MUFU.RCP R29, R14 ;  /* 0x0000000e001d7308 */ /* 0x000e620000001000 */
[----:B------:R-:W-:Y:S02]  /*05e0*/  FSETP.GEU.AND P2, PT, R13, 1.175494350822287508e-38, PT ;  /* 0x008000000d00780b */ /* 0x000fe40003f4e000 */
[----:B------:R-:W-:Y:S01]  /*05f0*/  FSETP.GEU.AND P4, PT, R25, 1.175494350822287508e-38, PT ;  /* 0x008000001900780b */ /* 0x000fe20003f8e000 */
[----:B------:R-:W-:-:S04]  /*0600*/  FADD R23, -R23, R19 ;  /* 0x0000001317177221 */ /* 0x000fc80000000100 */
[----:B------:R-:W2:Y:S01]  /*0610*/  MUFU.RCP R33, R8 ;  /* 0x0000000800217308 */ /* 0x000ea20000001000 */
[----:B----4-:R-:W-:Y:S01]  /*0620*/  FMUL R19, R7, R6 ;  /* 0x0000000607137220 */ /* 0x010fe20000400000 */
[----:B------:R-:W-:Y:S01]  /*0630*/  @P5 FMUL R13, R13, 0.25 ;  /* 0x3e8000000d0d5820 */ /* 0x000fe20000400000 */
[----:B------:R-:W3:Y:S01]  /*0640*/  LDC.64 R6, c[0x0][0x228] ;  /* 0x00008a00ff067b82 */ /* 0x000ee20000000a00 */
[----:B------:R-:W-:-:S04]  /*0650*/  @P3 FMUL R25, R25, 0.25 ;  /* 0x3e80000019193820 */ /* 0x000fc80000400000 */
[----:B------:R-:W4:Y:S01]  /*0660*/  MUFU.RCP R9, R9 ;  /* 0x0000000900097308 */ /* 0x000f220000001000 */
[----:B------:R-:W-:Y:S01]  /*0670*/  @!P6 FMUL R15, R15, 16777216 ;  /* 0x4b8000000f0fe820 */ /* 0x000fe20000400000 */
[----:B------:R-:W-:Y:S01]  /*0680*/  @!P2 FMUL R13, R13, 16777216 ;  /* 0x4b8000000d0da820 */ /* 0x000fe20000400000 */
[----:B------:R-:W-:Y:S01]  /*0690*/  @!P4 FMUL R25, R25, 16777216 ;  /* 0x4b8000001919c820 */ /* 0x000fe20000400000 */
[----:B-1----:R-:W-:Y:S01]  /*06a0*/  FMUL R12, R29, R12 ;  /* 0x0000000c1d0c7220 */ /* 0x002fe20000400000 */
[----:B--2---:R-:W-:-:S03]  /*06b0*/  FMUL R33, R33, R24 ;  /* 0x0000001821217220 */ /* 0x004fc60000400000 */
[----:B------:R1:W2:Y:S08]  /*06c0*/  MUFU.RCP R8, R15 ;  /* 0x0000000f00087308 */ /* 0x0002b00000001000 */
[----:B------:R-:W5:Y:S01]  /*06d0*/  MUFU.RCP R26, R13 ;  /* 0x0000000d001a7308 */ /* 0x000f620000001000 */
[----:B----4-:R-:W-:Y:S01]  /*06e0*/  FMUL R24, R9, R20 ;  /* 0x0000001409187220 */ /* 0x010fe20000400000 */
[----:B-1----:R-:W-:-:S06]  /*06f0*/  FMUL R15, R33, R10 ;  /* 0x0000000a210f7220 */ /* 0x002fcc0000400000 */
[----:B------:R2:W1:Y:S01]  /*0700*/  MUFU.RCP R29, R25 ;  /* 0x00000019001d7308 */ /* 0x0004620000001000 */
[C---:B------:R-:W-:Y:S02]  /*0710*/  FSEL R9, R3.reuse, 1, P5 ;  /* 0x3f80000003097808 */ /* 0x040fe40002800000 */
[----:B------:R-:W-:Y:S01]  /*0720*/  FSEL R10, R3, 1, P3 ;  /* 0x3f800000030a7808 */ /* 0x000fe20001800000 */
[----:B------:R-:W-:Y:S02]  /*0730*/  @!P6 FMUL R21, R21, 16777216 ;  /* 0x4b8000001515e820 */ /* 0x000fe40000400000 */
[----:B------:R-:W-:Y:S02]  /*0740*/  @!P2 FMUL R9, R9, 16777216 ;  /* 0x4b8000000909a820 */ /* 0x000fe40000400000 */
[----:B------:R-:W-:Y:S01]  /*0750*/  @!P4 FMUL R10, R10, 16777216 ;  /* 0x4b8000000a0ac820 */ /* 0x000fe20000400000 */
[----:B------:R-:W-:Y:S01]  /*0760*/  FMUL R12, R12, R11 ;  /* 0x0000000b0c0c7220 */ /* 0x000fe20000400000 */
[----:B------:R-:W-:Y:S01]  /*0770*/  FMUL R24, R24, R5 ;  /* 0x0000000518187220 */ /* 0x000fe20000400000 */
[----:B------:R-:W-:Y:S01]  /*0780*/  FMUL R19, R19, R4 ;  /* 0x0000000413137220 */ /* 0x000fe20000400000 */
[----:B--2---:R-:W-:Y:S01]  /*0790*/  FMUL R25, R8, R21 ;  /* 0x0000001508197220 */ /* 0x004fe20000400000 */
[----:B-----5:R-:W-:Y:S01]  /*07a0*/  FMUL R26, R26, R9 ;  /* 0x000000091a1a7220 */ /* 0x020fe20000400000 */
[----:B---3--:R-:W-:-:S04]  /*07b0*/  IMAD.WIDE R32, R2, 0x4, R6 ;  /* 0x0000000402207825 */ /* 0x008fc800078e0206 */
[----:B-1----:R-:W-:Y:S01]  /*07c0*/  FMUL R29, R29, R10 ;  /* 0x0000000a1d1d7220 */ /* 0x002fe20000400000 */
[----:B------:R-:W-:Y:S02]  /*07d0*/  CS2R R8, SRZ ;  /* 0x0000000000087805 */ /* 0x000fe4000001ff00 */
[----:B------:R-:W-:Y:S02]  /*07e0*/  CS2R R10, SRZ ;  /* 0x00000000000a7805 */ /* 0x000fe4000001ff00 */
[----:B------:R-:W-:Y:S02]  /*07f0*/  CS2R R4, SRZ ;  /* 0x0000000000047805 */ /* 0x000fe4000001ff00 */
[----:B------:R-:W-:Y:S02]  /*0800*/  CS2R R6, SRZ ;  /* 0x0000000000067805 */ /* 0x000fe4000001ff00 */
[----:B------:R-:W2:Y:S04]  /*0810*/  @!P1 LDG.E.EL.128 R8, desc[UR4][R32.64] ;  /* 0x0000000420089981 */ /* 0x000ea8000c2e1d00 */
[----:B------:R-:W2:Y:S01]  /*0820*/  @!P1 LDG.E.EL.128 R4, desc[UR4][R30.64] ;  /* 0x000000041e049981 */ /* 0x000ea2000c2e1d00 */
[----:B------:R-:W-:-:S04]  /*0830*/  FADD R27, R27, 9.9999997473787516356e-06 ;  /* 0x3727c5ac1b1b7421 */ /* 0x000fc80000000000 */
[----:B------:R-:W1:Y:S02]  /*0840*/  MUFU.SQRT R20, R27 ;  /* 0x0000001b00147308 */ /* 0x000e640000002000 */
[C---:B-1----:R-:W-:Y:S02]  /*0850*/  FSETP.GT.AND P2, PT, R20.reuse, 8.50705917302346158658e+37, PT ;  /* 0x7e8000001400780b */ /* 0x042fe40003f44000 */
[----:B------:R-:W-:-:S11]  /*0860*/  FSETP.GEU.AND P3, PT, R20, 1.175494350822287508e-38, PT ;  /* 0x008000001400780b */ /* 0x000fd60003f6e000 */
[----:B------:R-:W-:-:S04]  /*0870*/  @P2 FMUL R20, R20, 0.25 ;  /* 0x3e80000014142820 */ /* 0x000fc80000400000 */
[----:B------:R-:W-:-:S06]  /*0880*/  @!P3 FMUL R20, R20, 16777216 ;  /* 0x4b8000001414b820 */ /* 0x000fcc0000400000 */
[----:B------:R-:W1:Y:S01]  /*0890*/  MUFU.RCP R20, R20 ;  /* 0x0000001400147308 */ /* 0x000e620000001000 */
[----:B------:R-:W-:-:S05]  /*08a0*/  FSEL R3, R3, 1, P2 ;  /* 0x3f80000003037808 */ /* 0x000fca0001000000 */
[----:B------:R-:W-:Y:S01]  /*08b0*/  @!P3 FMUL R3, R3, 16777216 ;  /* 0x4b8000000303b820 */ /* 0x000fe20000400000 */
[----:B------:R-:W-:-:S03]  /*08c0*/  FADD R18, -R22, R18 ;  /* 0x0000001216127221 */ /* 0x000fc60000000100 */
[----:B-1----:R-:W-:Y:S01]  /*08d0*/  FMUL R2, R20, R3 ;  /* 0x0000000314027220 */ /* 0x002fe20000400000 */
[----:B------:R-:W-:-:S03]  /*08e0*/  CS2R R20, SRZ ;  /* 0x0000000000147805 */ /* 0x000fc6000001ff00 */
[----:B------:R-:W-:Y:S01]  /*08f0*/  FMUL R2, R2, R23 ;  /* 0x0000001702027220 */ /* 0x000fe20000400000 */
[----:B------:R-:W-:-:S06]  /*0900*/  CS2R R22, SRZ ;  /* 0x0000000000167805 */ /* 0x000fcc000001ff00 */
[----:B------:R-:W3:Y:S01]  /*0910*/  @!P0 LDG.E.EL.128 R20, desc[UR4][R30.64] ;  /* 0x000000041e148981 */ /* 0x000ee2000c2e1d00 */
[----:B--2---:R-:W-:Y:S01]  /*0920*/  FFMA R6, R15, R10, R6 ;  /* 0x0000000a0f067223 */ /* 0x004fe20000000006 */
[----:B------:R-:W-:Y:S01]  /*0930*/  FFMA R7, R12, R11, R7 ;  /* 0x0000000b0c077223 */ /* 0x000fe20000000007 */
[----:B------:R-:W-:Y:S02]  /*0940*/  CS2R R12, SRZ ;  /* 0x00000000000c7805 */ /* 0x000fe4000001ff00 */
[----:B------:R-:W-:Y:S01]  /*0950*/  CS2R R14, SRZ ;  /* 0x00000000000e7805 */ /* 0x000fe2000001ff00 */
[----:B------:R-:W1:Y:S05]  /*0960*/  LDC.64 R10, c[0x0][0x238] ;  /* 0x00008e00ff0a7b82 */ /* 0x000e6a0000000a00 */
[----:B------:R-:W3:Y:S01]  /*0970*/  @!P0 LDG.E.EL.128 R12, desc[UR4][R32.64] ;  /* 0x00000004200c8981 */ /* 0x000ee2000c2e1d00 */
[----:B------:R-:W-:Y:S01]  /*0980*/  FFMA R5, R24, R9, R5 ;  /* 0x0000000918057223 */ /* 0x000fe20000000005 */
[----:B------:R-:W-:Y:S01]  /*0990*/  FFMA R4, R19, R8, R4 ;  /* 0x0000000813047223 */ /* 0x000fe20000000004 */
[----:B------:R-:W-:Y:S01]  /*09a0*/  FSETP.GEU.AND P2, PT, R7, RZ, PT ;  /* 0x000000ff0700720b */ /* 0x000fe20003f4e000 */
[----:B------:R-:W-:Y:S01]  /*09b0*/  FMUL R29, R29, R18 ;  /* 0x000000121d1d7220 */ /* 0x000fe20000400000 */
[----:B------:R-:W-:Y:S01]  /*09c0*/  FSETP.GEU.AND P3, PT, R6, RZ, PT ;  /* 0x000000ff0600720b */ /* 0x000fe20003f6e000 */
[----:B------:R-:W-:Y:S01]  /*09d0*/  FMUL R26, R26, R17 ;  /* 0x000000111a1a7220 */ /* 0x000fe20000400000 */
[----:B------:R-:W-:Y:S01]  /*09e0*/  FSETP.GEU.AND P4, PT, R5, RZ, PT ;  /* 0x000000ff0500720b */ /* 0x000fe20003f8e000 */
[----:B------:R-:W-:Y:S01]  /*09f0*/  FMUL R25, R25, R16 ;  /* 0x0000001019197220 */ /* 0x000fe20000400000 */
[----:B------:R-:W-:-:S02]  /*0a00*/  FSETP.GEU.AND P5, PT, R4, RZ, PT ;  /* 0x000000ff0400720b */ /* 0x000fc40003fae000 */
[----:B------:R-:W-:Y:S02]  /*0a10*/  SEL R7, R7, RZ, P2 ;  /* 0x000000ff07077207 */ /* 0x000fe40001000000 */
[----:B------:R-:W-:Y:S02]  /*0a20*/  SEL R6, R6, RZ, P3 ;  /* 0x000000ff06067207 */ /* 0x000fe40001800000 */
[----:B------:R-:W-:Y:S02]  /*0a30*/  SEL R5, R5, RZ, P4 ;  /* 0x000000ff05057207 */ /* 0x000fe40002000000 */
[----:B------:R-:W-:Y:S01]  /*0a40*/  SEL R4, R4, RZ, P5 ;  /* 0x000000ff04047207 */ /* 0x000fe20002800000 */
[----:B-1----:R-:W-:-:S05]  /*0a50*/  IMAD.WIDE R10, R0, 0x4, R10 ;  /* 0x00000004000a7825 */ /* 0x002fca00078e020a */
[----:B------:R1:W-:Y:S01]  /*0a60*/  @!P1 STG.E.128 desc[UR4][R10.64], R4 ;  /* 0x000000040a009986 */ /* 0x0003e2000c101d04 */
[----:B---3--:R-:W-:Y:S01]  /*0a70*/  FFMA R2, R2, R15, R23 ;  /* 0x0000000f02027223 */ /* 0x008fe20000000017 */
[----:B------:R-:W-:Y:S01]  /*0a80*/  FFMA R14, R29, R14, R22 ;  /* 0x0000000e1d0e7223 */ /* 0x000fe20000000016 */
[----:B------:R-:W-:Y:S01]  /*0a90*/  FFMA R13, R26, R13, R21 ;  /* 0x0000000d1a0d7223 */ /* 0x000fe20000000015 */
[----:B------:R-:W-:Y:S02]  /*0aa0*/  FFMA R12, R25, R12, R20 ;  /* 0x0000000c190c7223 */ /* 0x000fe40000000014 */
[----:B------:R-:W-:Y:S02]  /*0ab0*/  FSETP.GEU.AND P1, PT, R2, RZ, PT ;  /* 0x000000ff0200720b */ /* 0x000fe40003f2e000 */
[----:B------:R-:W-:Y:S02]  /*0ac0*/  FSETP.GEU.AND P2, PT, R14, RZ, PT ;  /* 0x000000ff0e00720b */ /* 0x000fe40003f4e000 */
[----:B------:R-:W-:-:S02]  /*0ad0*/  FSETP.GEU.AND P3, PT, R13, RZ, PT ;  /* 0x000000ff0d00720b */ /* 0x000fc40003f6e000 */
[----:B------:R-:W-:Y:S02]  /*0ae0*/  FSETP.GEU.AND P4, PT, R12, RZ, PT ;  /* 0x000000ff0c00720b */ /* 0x000fe40003f8e000 */
[----:B------:R-:W-:Y:S02]  /*0af0*/  SEL R15, R2, RZ, P1 ;  /* 0x000000ff020f7207 */ /* 0x000fe40000800000 */
[----:B------:R-:W-:Y:S02]  /*0b00*/  SEL R14, R14, RZ, P2 ;  /* 0x000000ff0e0e7207 */ /* 0x000fe40001000000 */
[----:B------:R-:W-:Y:S02]  /*0b10*/  SEL R13, R13, RZ, P3 ;  /* 0x000000ff0d0d7207 */ /* 0x000fe40001800000 */
[----:B------:R-:W-:Y:S01]  /*0b20*/  SEL R12, R12, RZ, P4 ;  /* 0x000000ff0c0c7207 */ /* 0x000fe20002000000 */
[----:B-1----:R-:W-:Y:S06]  /*0b30*/  @P0 EXIT ;  /* 0x000000000000094d */ /* 0x002fec0003800000 */
[----:B------:R-:W-:Y:S01]  /*0b40*/  STG.E.128 desc[UR4][R10.64+0x800], R12 ;  /* 0x0008000c0a007986 */ /* 0x000fe2000c101d04 */
[----:B------:R-:W-:Y:S05]  /*0b50*/  EXIT ;  /* 0x000000000000794d */ /* 0x000fea0003800000 */
.L_x_0:
[----:B------:R-:W-:-:S00]  /*0b60*/  BRA `(.L_x_0) ;  /* 0xfffffffc00fc7947 */ /* 0x000fc0000383ffff */
[----:B------:R-:W-:-:S00]  /*0b70*/  NOP ;  /* 0x0000000000007918 */ /* 0x000fc00000000000 */
        /* <DEDUP_REMOVED lines=8> */
.L_x_1:


//--------------------- .nv.global.init           --------------------------
	.section	.nv.global.init,"aw",@progbits
.nv.global.init:
	.type		_$_str,@object
	.size		_$_str,(_$_str_$_2 - _$_str)
_$_str:
        /*0000*/ 	.byte	0x5f, 0x5f, 0x43, 0x55, 0x44, 0x41, 0x5f, 0x46, 0x54, 0x5a, 0x00
	.type		_$_str_$_2,@object
	.size		_$_str_$_2,(.L_1 - _$_str_$_2)
_$_str_$_2:
        /*000b*/ 	.byte	0x5f, 0x5f, 0x43, 0x55, 0x44, 0x41, 0x5f, 0x50, 0x52, 0x45, 0x43, 0x5f, 0x53, 0x51, 0x52, 0x54
        /*001b*/ 	.byte	0x00
.L_1:


//--------------------- .nv.constant0.triton_poi_fused__native_batch_norm_legit_no_training_relu_12 --------------------------
	.section	.nv.constant0.triton_poi_fused__native_batch_norm_legit_no_training_relu_12,"a",@progbits
	.sectionflags	@""
	.align	4
.nv.constant0.triton_poi_fused__native_batch_norm_legit_no_training_relu_12:
	.zero		580
